//
// Generated by NVIDIA NVVM Compiler
//
// Compiler Build ID: CL-36424714
// Cuda compilation tools, release 13.0, V13.0.88
// Based on NVVM 20.0.0
//

.version 9.0
.target sm_100
.address_size 64

	// .globl	_Z7vecAdd1PiS_S_i

.visible .entry _Z7vecAdd1PiS_S_i(
	.param .u64 .ptr .align 1 _Z7vecAdd1PiS_S_i_param_0,
	.param .u64 .ptr .align 1 _Z7vecAdd1PiS_S_i_param_1,
	.param .u64 .ptr .align 1 _Z7vecAdd1PiS_S_i_param_2,
	.param .u32 _Z7vecAdd1PiS_S_i_param_3
)
{
	.reg .pred 	%p<2>;
	.reg .b32 	%r<14>;
	.reg .b64 	%rd<11>;

	ld.param.u64 	%rd1, [_Z7vecAdd1PiS_S_i_param_0];
	ld.param.u64 	%rd2, [_Z7vecAdd1PiS_S_i_param_1];
	ld.param.u64 	%rd3, [_Z7vecAdd1PiS_S_i_param_2];
	mov.u32 	%r2, %tid.y;
	mov.u32 	%r3, %ntid.x;
	mov.u32 	%r4, %tid.x;
	mov.u32 	%r5, %ctaid.y;
	mov.u32 	%r6, %nctaid.x;
	mov.u32 	%r7, %ntid.y;
	mov.u32 	%r8, %ctaid.x;
	mad.lo.s32 	%r9, %r5, %r6, %r8;
	mad.lo.s32 	%r10, %r9, %r7, %r2;
	mad.lo.s32 	%r1, %r10, %r3, %r4;
	setp.gt.u32 	%p1, %r1, 67108863;
	@%p1 bra 	$L__BB0_2;
	cvta.to.global.u64 	%rd4, %rd1;
	cvta.to.global.u64 	%rd5, %rd2;
	cvta.to.global.u64 	%rd6, %rd3;
	mul.wide.u32 	%rd7, %r1, 4;
	add.s64 	%rd8, %rd4, %rd7;
	ld.global.u32 	%r11, [%rd8];
	add.s64 	%rd9, %rd5, %rd7;
	ld.global.u32 	%r12, [%rd9];
	add.s32 	%r13, %r12, %r11;
	add.s64 	%rd10, %rd6, %rd7;
	st.global.u32 	[%rd10], %r13;
$L__BB0_2:
	ret;

}
	// .globl	_Z7vecAdd3PiS_S_i
.visible .entry _Z7vecAdd3PiS_S_i(
	.param .u64 .ptr .align 1 _Z7vecAdd3PiS_S_i_param_0,
	.param .u64 .ptr .align 1 _Z7vecAdd3PiS_S_i_param_1,
	.param .u64 .ptr .align 1 _Z7vecAdd3PiS_S_i_param_2,
	.param .u32 _Z7vecAdd3PiS_S_i_param_3
)
{
	.reg .pred 	%p<2>;
	.reg .b32 	%r<15>;
	.reg .b64 	%rd<11>;

	ld.param.u64 	%rd1, [_Z7vecAdd3PiS_S_i_param_0];
	ld.param.u64 	%rd2, [_Z7vecAdd3PiS_S_i_param_1];
	ld.param.u64 	%rd3, [_Z7vecAdd3PiS_S_i_param_2];
	mov.u32 	%r2, %ctaid.y;
	mov.u32 	%r3, %nctaid.x;
	mov.u32 	%r4, %ntid.x;
	mov.u32 	%r5, %ctaid.x;
	mov.u32 	%r6, %tid.x;
	mad.lo.s32 	%r7, %r2, %r3, %r5;
	mad.lo.s32 	%r1, %r7, %r4, %r6;
	setp.gt.u32 	%p1, %r1, 67108863;
	@%p1 bra 	$L__BB1_2;
	cvta.to.global.u64 	%rd4, %rd1;
	cvta.to.global.u64 	%rd5, %rd2;
	cvta.to.global.u64 	%rd6, %rd3;
	shr.u32 	%r8, %r1, 13;
	shl.b32 	%r9, %r1, 13;
	and.b32  	%r10, %r9, 67100672;
	add.s32 	%r11, %r10, %r8;
	mul.wide.u32 	%rd7, %r11, 4;
	add.s64 	%rd8, %rd4, %rd7;
	ld.global.u32 	%r12, [%rd8];
	add.s64 	%rd9, %rd5, %rd7;
	ld.global.u32 	%r13, [%rd9];
	add.s32 	%r14, %r13, %r12;
	add.s64 	%rd10, %rd6, %rd7;
	st.global.u32 	[%rd10], %r14;
$L__BB1_2:
	ret;

}
	// .globl	_Z7vecAdd2PiS_S_i
.visible .entry _Z7vecAdd2PiS_S_i(
	.param .u64 .ptr .align 1 _Z7vecAdd2PiS_S_i_param_0,
	.param .u64 .ptr .align 1 _Z7vecAdd2PiS_S_i_param_1,
	.param .u64 .ptr .align 1 _Z7vecAdd2PiS_S_i_param_2,
	.param .u32 _Z7vecAdd2PiS_S_i_param_3
)
{
	.reg .pred 	%p<2>;
	.reg .b32 	%r<8>;
	.reg .b64 	%rd<11>;

	ld.param.u64 	%rd1, [_Z7vecAdd2PiS_S_i_param_0];
	ld.param.u64 	%rd2, [_Z7vecAdd2PiS_S_i_param_1];
	ld.param.u64 	%rd3, [_Z7vecAdd2PiS_S_i_param_2];
	mov.u32 	%r2, %ctaid.x;
	mov.u32 	%r3, %ntid.x;
	mov.u32 	%r4, %tid.x;
	mad.lo.s32 	%r1, %r2, %r3, %r4;
	setp.gt.u32 	%p1, %r1, 67108863;
	@%p1 bra 	$L__BB2_2;
	cvta.to.global.u64 	%rd4, %rd1;
	cvta.to.global.u64 	%rd5, %rd2;
	cvta.to.global.u64 	%rd6, %rd3;
	mul.wide.u32 	%rd7, %r1, 4;
	add.s64 	%rd8, %rd4, %rd7;
	ld.global.u32 	%r5, [%rd8];
	add.s64 	%rd9, %rd5, %rd7;
	ld.global.u32 	%r6, [%rd9];
	add.s32 	%r7, %r6, %r5;
	add.s64 	%rd10, %rd6, %rd7;
	st.global.u32 	[%rd10], %r7;
$L__BB2_2:
	ret;

}


// ===== COMPILED SASS (sm_100) =====

	.target	sm_100

	.elftype	@"ET_EXEC"


//--------------------- .note.nv.tkinfo           --------------------------
	.section	.note.nv.tkinfo,"",@"SHT_NOTE"
	.sectionflags	@"SHF_NOTE_NV_TKINFO"
	.tkinfo
        /*0018*/ 	.word	0x00000002
        /*0030*/ 	.string	""
        /*0030*/ 	.string	"ptxas"
        /*0030*/ 	.string	"Cuda compilation tools, release 13.0, V13.0.88"
        /*0030*/ 	.string	"Build cuda_13.0.r13.0/compiler.36424714_0"
        /*0030*/ 	.string	"-arch sm_100 -m 64 "



//--------------------- .note.nv.cuinfo           --------------------------
	.section	.note.nv.cuinfo,"",@"SHT_NOTE"
	.sectionflags	@"SHF_NOTE_NV_CUINFO"
        /*0018*/ 	.short	0x0002
        /*001a*/ 	.short	0x0064
        /*001c*/ 	.short	0x0082
	.zero		2


//--------------------- .nv.info                  --------------------------
	.section	.nv.info,"",@"SHT_CUDA_INFO"
	.align	4


	//----- nvinfo : EIATTR_REGCOUNT
	.align		4
        /*0000*/ 	.byte	0x04, 0x2f
        /*0002*/ 	.short	(.L_1 - .L_0)
	.align		4
.L_0:
        /*0004*/ 	.word	index@(_Z7vecAdd1PiS_S_i)
        /*0008*/ 	.word	0x0000000c


	//----- nvinfo : EIATTR_FRAME_SIZE
	.align		4
.L_1:
        /*000c*/ 	.byte	0x04, 0x11
        /*000e*/ 	.short	(.L_3 - .L_2)
	.align		4
.L_2:
        /*0010*/ 	.word	index@(_Z7vecAdd1PiS_S_i)
        /*0014*/ 	.word	0x00000000


	//----- nvinfo : EIATTR_REGCOUNT
	.align		4
.L_3:
        /*0018*/ 	.byte	0x04, 0x2f
        /*001a*/ 	.short	(.L_5 - .L_4)
	.align		4
.L_4:
        /*001c*/ 	.word	index@(_Z7vecAdd3PiS_S_i)
        /*0020*/ 	.word	0x0000000c


	//----- nvinfo : EIATTR_FRAME_SIZE
	.align		4
.L_5:
        /*0024*/ 	.byte	0x04, 0x11
        /*0026*/ 	.short	(.L_7 - .L_6)
	.align		4
.L_6:
        /*0028*/ 	.word	index@(_Z7vecAdd3PiS_S_i)
        /*002c*/ 	.word	0x00000000


	//----- nvinfo : EIATTR_REGCOUNT
	.align		4
.L_7:
        /*0030*/ 	.byte	0x04, 0x2f
        /*0032*/ 	.short	(.L_9 - .L_8)
	.align		4
.L_8:
        /*0034*/ 	.word	index@(_Z7vecAdd2PiS_S_i)
        /*0038*/ 	.word	0x0000000c


	//----- nvinfo : EIATTR_FRAME_SIZE
	.align		4
.L_9:
        /*003c*/ 	.byte	0x04, 0x11
        /*003e*/ 	.short	(.L_11 - .L_10)
	.align		4
.L_10:
        /*0040*/ 	.word	index@(_Z7vecAdd2PiS_S_i)
        /*0044*/ 	.word	0x00000000


	//----- nvinfo : EIATTR_MIN_STACK_SIZE
	.align		4
.L_11:
        /*0048*/ 	.byte	0x04, 0x12
        /*004a*/ 	.short	(.L_13 - .L_12)
	.align		4
.L_12:
        /*004c*/ 	.word	index@(_Z7vecAdd2PiS_S_i)
        /*0050*/ 	.word	0x00000000


	//----- nvinfo : EIATTR_MIN_STACK_SIZE
	.align		4
.L_13:
        /*0054*/ 	.byte	0x04, 0x12
        /*0056*/ 	.short	(.L_15 - .L_14)
	.align		4
.L_14:
        /*0058*/ 	.word	index@(_Z7vecAdd3PiS_S_i)
        /*005c*/ 	.word	0x00000000


	//----- nvinfo : EIATTR_MIN_STACK_SIZE
	.align		4
.L_15:
        /*0060*/ 	.byte	0x04, 0x12
        /*0062*/ 	.short	(.L_17 - .L_16)
	.align		4
.L_16:
        /*0064*/ 	.word	index@(_Z7vecAdd1PiS_S_i)
        /*0068*/ 	.word	0x00000000
.L_17:


//--------------------- .nv.compat                --------------------------
	.section	.nv.compat,"",@"SHT_CUDA_COMPAT_INFO"
	.align	4
        /*0000*/ 	.byte	0x02, 0x09, 0x00, 0x00, 0x02, 0x02, 0x01, 0x00, 0x02, 0x05, 0x05, 0x00, 0x03, 0x07, 0x01, 0x01
        /*0010*/ 	.byte	0x02, 0x03, 0x00, 0x00, 0x02, 0x06, 0x01, 0x00, 0x04, 0x0b, 0x08, 0x00, 0x09, 0x00, 0x00, 0x00
        /*0020*/ 	.byte	0x00, 0x00, 0x00, 0x00


//--------------------- .nv.info._Z7vecAdd2PiS_S_i --------------------------
	.section	.nv.info._Z7vecAdd2PiS_S_i,"",@"SHT_CUDA_INFO"
	.sectionflags	@""
	.align	4


	//----- nvinfo : EIATTR_CUDA_API_VERSION
	.align		4
        /*0000*/ 	.byte	0x04, 0x37
        /*0002*/ 	.short	(.L_19 - .L_18)
.L_18:
        /*0004*/ 	.word	0x00000082


	//----- nvinfo : EIATTR_KPARAM_INFO
	.align		4
.L_19:
        /*0008*/ 	.byte	0x04, 0x17
        /*000a*/ 	.short	(.L_21 - .L_20)
.L_20:
        /*000c*/ 	.word	0x00000000
        /*0010*/ 	.short	0x0003
        /*0012*/ 	.short	0x0018
        /*0014*/ 	.byte	0x00, 0xf0, 0x11, 0x00


	//----- nvinfo : EIATTR_KPARAM_INFO
	.align		4
.L_21:
        /*0018*/ 	.byte	0x04, 0x17
        /*001a*/ 	.short	(.L_23 - .L_22)
.L_22:
        /*001c*/ 	.word	0x00000000
        /*0020*/ 	.short	0x0002
        /*0022*/ 	.short	0x0010
        /*0024*/ 	.byte	0x00, 0xf5, 0x21, 0x00


	//----- nvinfo : EIATTR_KPARAM_INFO
	.align		4
.L_23:
        /*0028*/ 	.byte	0x04, 0x17
        /*002a*/ 	.short	(.L_25 - .L_24)
.L_24:
        /*002c*/ 	.word	0x00000000
        /*0030*/ 	.short	0x0001
        /*0032*/ 	.short	0x0008
        /*0034*/ 	.byte	0x00, 0xf5, 0x21, 0x00


	//----- nvinfo : EIATTR_KPARAM_INFO
	.align		4
.L_25:
        /*0038*/ 	.byte	0x04, 0x17
        /*003a*/ 	.short	(.L_27 - .L_26)
.L_26:
        /*003c*/ 	.word	0x00000000
        /*0040*/ 	.short	0x0000
        /*0042*/ 	.short	0x0000
        /*0044*/ 	.byte	0x00, 0xf5, 0x21, 0x00


	//----- nvinfo : EIATTR_SPARSE_MMA_MASK
	.align		4
.L_27:
        /*0048*/ 	.byte	0x03, 0x50
        /*004a*/ 	.short	0x0000


	//----- nvinfo : EIATTR_MAXREG_COUNT
	.align		4
        /*004c*/ 	.byte	0x03, 0x1b
        /*004e*/ 	.short	0x00ff


	//----- nvinfo : EIATTR_MERCURY_ISA_VERSION
	.align		4
        /*0050*/ 	.byte	0x03, 0x5f
        /*0052*/ 	.short	0x0101


	//----- nvinfo : EIATTR_VRC_CTA_INIT_COUNT
	.align		4
        /*0054*/ 	.byte	0x02, 0x4a
	.zero		1
	.zero		1


	//----- nvinfo : EIATTR_EXIT_INSTR_OFFSETS
	.align		4
        /*0058*/ 	.byte	0x04, 0x1c
        /*005a*/ 	.short	(.L_29 - .L_28)


	//   ....[0]....
.L_28:
        /*005c*/ 	.word	0x00000060


	//   ....[1]....
        /*0060*/ 	.word	0x00000120


	//----- nvinfo : EIATTR_CBANK_PARAM_SIZE
	.align		4
.L_29:
        /*0064*/ 	.byte	0x03, 0x19
        /*0066*/ 	.short	0x001c


	//----- nvinfo : EIATTR_PARAM_CBANK
	.align		4
        /*0068*/ 	.byte	0x04, 0x0a
        /*006a*/ 	.short	(.L_31 - .L_30)
	.align		4
.L_30:
        /*006c*/ 	.word	index@(.nv.constant0._Z7vecAdd2PiS_S_i)
        /*0070*/ 	.short	0x0380
        /*0072*/ 	.short	0x001c


	//----- nvinfo : EIATTR_SW_WAR
	.align		4
.L_31:
        /*0074*/ 	.byte	0x04, 0x36
        /*0076*/ 	.short	(.L_33 - .L_32)
.L_32:
        /*0078*/ 	.word	0x00000008
.L_33:


//--------------------- .nv.info._Z7vecAdd3PiS_S_i --------------------------
	.section	.nv.info._Z7vecAdd3PiS_S_i,"",@"SHT_CUDA_INFO"
	.sectionflags	@""
	.align	4


	//----- nvinfo : EIATTR_CUDA_API_VERSION
	.align		4
        /*0000*/ 	.byte	0x04, 0x37
        /*0002*/ 	.short	(.L_35 - .L_34)
.L_34:
        /*0004*/ 	.word	0x00000082


	//----- nvinfo : EIATTR_KPARAM_INFO
	.align		4
.L_35:
        /*0008*/ 	.byte	0x04, 0x17
        /*000a*/ 	.short	(.L_37 - .L_36)
.L_36:
        /*000c*/ 	.word	0x00000000
        /*0010*/ 	.short	0x0003
        /*0012*/ 	.short	0x0018
        /*0014*/ 	.byte	0x00, 0xf0, 0x11, 0x00


	//----- nvinfo : EIATTR_KPARAM_INFO
	.align		4
.L_37:
        /*0018*/ 	.byte	0x04, 0x17
        /*001a*/ 	.short	(.L_39 - .L_38)
.L_38:
        /*001c*/ 	.word	0x00000000
        /*0020*/ 	.short	0x0002
        /*0022*/ 	.short	0x0010
        /*0024*/ 	.byte	0x00, 0xf5, 0x21, 0x00


	//----- nvinfo : EIATTR_KPARAM_INFO
	.align		4
.L_39:
        /*0028*/ 	.byte	0x04, 0x17
        /*002a*/ 	.short	(.L_41 - .L_40)
.L_40:
        /*002c*/ 	.word	0x00000000
        /*0030*/ 	.short	0x0001
        /*0032*/ 	.short	0x0008
        /*0034*/ 	.byte	0x00, 0xf5, 0x21, 0x00


	//----- nvinfo : EIATTR_KPARAM_INFO
	.align		4
.L_41:
        /*0038*/ 	.byte	0x04, 0x17
        /*003a*/ 	.short	(.L_43 - .L_42)
.L_42:
        /*003c*/ 	.word	0x00000000
        /*0040*/ 	.short	0x0000
        /*0042*/ 	.short	0x0000
        /*0044*/ 	.byte	0x00, 0xf5, 0x21, 0x00


	//----- nvinfo : EIATTR_SPARSE_MMA_MASK
	.align		4
.L_43:
        /*0048*/ 	.byte	0x03, 0x50
        /*004a*/ 	.short	0x0000


	//----- nvinfo : EIATTR_MAXREG_COUNT
	.align		4
        /*004c*/ 	.byte	0x03, 0x1b
        /*004e*/ 	.short	0x00ff


	//----- nvinfo : EIATTR_MERCURY_ISA_VERSION
	.align		4
        /*0050*/ 	.byte	0x03, 0x5f
        /*0052*/ 	.short	0x0101


	//----- nvinfo : EIATTR_VRC_CTA_INIT_COUNT
	.align		4
        /*0054*/ 	.byte	0x02, 0x4a
	.zero		1
	.zero		1


	//----- nvinfo : EIATTR_EXIT_INSTR_OFFSETS
	.align		4
        /*0058*/ 	.byte	0x04, 0x1c
        /*005a*/ 	.short	(.L_45 - .L_44)


	//   ....[0]....
.L_44:
        /*005c*/ 	.word	0x00000090


	//   ....[1]....
        /*0060*/ 	.word	0x00000180


	//----- nvinfo : EIATTR_CBANK_PARAM_SIZE
	.align		4
.L_45:
        /*0064*/ 	.byte	0x03, 0x19
        /*0066*/ 	.short	0x001c


	//----- nvinfo : EIATTR_PARAM_CBANK
	.align		4
        /*0068*/ 	.byte	0x04, 0x0a
        /*006a*/ 	.short	(.L_47 - .L_46)
	.align		4
.L_46:
        /*006c*/ 	.word	index@(.nv.constant0._Z7vecAdd3PiS_S_i)
        /*0070*/ 	.short	0x0380
        /*0072*/ 	.short	0x001c


	//----- nvinfo : EIATTR_SW_WAR
	.align		4
.L_47:
        /*0074*/ 	.byte	0x04, 0x36
        /*0076*/ 	.short	(.L_49 - .L_48)
.L_48:
        /*0078*/ 	.word	0x00000008
.L_49:


//--------------------- .nv.info._Z7vecAdd1PiS_S_i --------------------------
	.section	.nv.info._Z7vecAdd1PiS_S_i,"",@"SHT_CUDA_INFO"
	.sectionflags	@""
	.align	4


	//----- nvinfo : EIATTR_CUDA_API_VERSION
	.align		4
        /*0000*/ 	.byte	0x04, 0x37
        /*0002*/ 	.short	(.L_51 - .L_50)
.L_50:
        /*0004*/ 	.word	0x00000082


	//----- nvinfo : EIATTR_KPARAM_INFO
	.align		4
.L_51:
        /*0008*/ 	.byte	0x04, 0x17
        /*000a*/ 	.short	(.L_53 - .L_52)
.L_52:
        /*000c*/ 	.word	0x00000000
        /*0010*/ 	.short	0x0003
        /*0012*/ 	.short	0x0018
        /*0014*/ 	.byte	0x00, 0xf0, 0x11, 0x00


	//----- nvinfo : EIATTR_KPARAM_INFO
	.align		4
.L_53:
        /*0018*/ 	.byte	0x04, 0x17
        /*001a*/ 	.short	(.L_55 - .L_54)
.L_54:
        /*001c*/ 	.word	0x00000000
        /*0020*/ 	.short	0x0002
        /*0022*/ 	.short	0x0010
        /*0024*/ 	.byte	0x00, 0xf5, 0x21, 0x00


	//----- nvinfo : EIATTR_KPARAM_INFO
	.align		4
.L_55:
        /*0028*/ 	.byte	0x04, 0x17
        /*002a*/ 	.short	(.L_57 - .L_56)
.L_56:
        /*002c*/ 	.word	0x00000000
        /*0030*/ 	.short	0x0001
        /*0032*/ 	.short	0x0008
        /*0034*/ 	.byte	0x00, 0xf5, 0x21, 0x00


	//----- nvinfo : EIATTR_KPARAM_INFO
	.align		4
.L_57:
        /*0038*/ 	.byte	0x04, 0x17
        /*003a*/ 	.short	(.L_59 - .L_58)
.L_58:
        /*003c*/ 	.word	0x00000000
        /*0040*/ 	.short	0x0000
        /*0042*/ 	.short	0x0000
        /*0044*/ 	.byte	0x00, 0xf5, 0x21, 0x00


	//----- nvinfo : EIATTR_SPARSE_MMA_MASK
	.align		4
.L_59:
        /*0048*/ 	.byte	0x03, 0x50
        /*004a*/ 	.short	0x0000


	//----- nvinfo : EIATTR_MAXREG_COUNT
	.align		4
        /*004c*/ 	.byte	0x03, 0x1b
        /*004e*/ 	.short	0x00ff


	//----- nvinfo : EIATTR_MERCURY_ISA_VERSION
	.align		4
        /*0050*/ 	.byte	0x03, 0x5f
        /*0052*/ 	.short	0x0101


	//----- nvinfo : EIATTR_VRC_CTA_INIT_COUNT
	.align		4
        /*0054*/ 	.byte	0x02, 0x4a
	.zero		1
	.zero		1


	//----- nvinfo : EIATTR_EXIT_INSTR_OFFSETS
	.align		4
        /*0058*/ 	.byte	0x04, 0x1c
        /*005a*/ 	.short	(.L_61 - .L_60)


	//   ....[0]....
.L_60:
        /*005c*/ 	.word	0x000000c0


	//   ....[1]....
        /*0060*/ 	.word	0x00000180


	//----- nvinfo : EIATTR_CBANK_PARAM_SIZE
	.align		4
.L_61:
        /*0064*/ 	.byte	0x03, 0x19
        /*0066*/ 	.short	0x001c


	//----- nvinfo : EIATTR_PARAM_CBANK
	.align		4
        /*0068*/ 	.byte	0x04, 0x0a
        /*006a*/ 	.short	(.L_63 - .L_62)
	.align		4
.L_62:
        /*006c*/ 	.word	index@(.nv.constant0._Z7vecAdd1PiS_S_i)
        /*0070*/ 	.short	0x0380
        /*0072*/ 	.short	0x001c


	//----- nvinfo : EIATTR_SW_WAR
	.align		4
.L_63:
        /*0074*/ 	.byte	0x04, 0x36
        /*0076*/ 	.short	(.L_65 - .L_64)
.L_64:
        /*0078*/ 	.word	0x00000008
.L_65:


//--------------------- .nv.callgraph             --------------------------
	.section	.nv.callgraph,"",@"SHT_CUDA_CALLGRAPH"
	.align	4
	.sectionentsize	8
	.align		4
        /*0000*/ 	.word	0x00000000
	.align		4
        /*0004*/ 	.word	0xffffffff
	.align		4
        /*0008*/ 	.word	0x00000000
	.align		4
        /*000c*/ 	.word	0xfffffffe
	.align		4
        /*0010*/ 	.word	0x00000000
	.align		4
        /*0014*/ 	.word	0xfffffffd
	.align		4
        /*0018*/ 	.word	0x00000000
	.align		4
        /*001c*/ 	.word	0xfffffffc


//--------------------- .text._Z7vecAdd2PiS_S_i   --------------------------
	.section	.text._Z7vecAdd2PiS_S_i,"ax",@progbits
	.align	128
        .global         _Z7vecAdd2PiS_S_i
        .type           _Z7vecAdd2PiS_S_i,@function
        .size           _Z7vecAdd2PiS_S_i,(.L_x_3 - _Z7vecAdd2PiS_S_i)
        .other          _Z7vecAdd2PiS_S_i,@"STO_CUDA_ENTRY STV_DEFAULT"
_Z7vecAdd2PiS_S_i:
.text._Z7vecAdd2PiS_S_i:
[----:B------:R-:W-:Y:S01]  /*0000*/  LDC R1, c[0x0][0x37c] ;  /* 0x0000df00ff017b82 */ /* 0x000fe20000000800 */
[----:B------:R-:W0:Y:S07]  /*0010*/  S2R R0, SR_TID.X ;  /* 0x0000000000007919 */ /* 0x000e2e0000002100 */
[----:B------:R-:W0:Y:S08]  /*0020*/  S2UR UR4, SR_CTAID.X ;  /* 0x00000000000479c3 */ /* 0x000e300000002500 */
[----:B------:R-:W0:Y:S02]  /*0030*/  LDC R9, c[0x0][0x360] ;  /* 0x0000d800ff097b82 */ /* 0x000e240000000800 */
[----:B0-----:R-:W-:-:S05]  /*0040*/  IMAD R9, R9, UR4, R0 ;  /* 0x0000000409097c24 */ /* 0x001fca000f8e0200 */
[----:B------:R-:W-:-:S13]  /*0050*/  ISETP.GT.U32.AND P0, PT, R9, 0x3ffffff, PT ;  /* 0x03ffffff0900780c */ /* 0x000fda0003f04070 */
[----:B------:R-:W-:Y:S05]  /*0060*/  @P0 EXIT ;  /* 0x000000000000094d */ /* 0x000fea0003800000 */
[----:B------:R-:W0:Y:S01]  /*0070*/  LDC.64 R2, c[0x0][0x380] ;  /* 0x0000e000ff027b82 */ /* 0x000e220000000a00 */
[----:B------:R-:W1:Y:S07]  /*0080*/  LDCU.64 UR4, c[0x0][0x358] ;  /* 0x00006b00ff0477ac */ /* 0x000e6e0008000a00 */
[----:B------:R-:W2:Y:S08]  /*0090*/  LDC.64 R4, c[0x0][0x388] ;  /* 0x0000e200ff047b82 */ /* 0x000eb00000000a00 */
[----:B------:R-:W3:Y:S01]  /*00a0*/  LDC.64 R6, c[0x0][0x390] ;  /* 0x0000e400ff067b82 */ /* 0x000ee20000000a00 */
[----:B0-----:R-:W-:-:S06]  /*00b0*/  IMAD.WIDE.U32 R2, R9, 0x4, R2 ;  /* 0x0000000409027825 */ /* 0x001fcc00078e0002 */
[----:B-1----:R-:W4:Y:S01]  /*00c0*/  LDG.E R2, desc[UR4][R2.64] ;  /* 0x0000000402027981 */ /* 0x002f22000c1e1900 */
[----:B--2---:R-:W-:-:S06]  /*00d0*/  IMAD.WIDE.U32 R4, R9, 0x4, R4 ;  /* 0x0000000409047825 */ /* 0x004fcc00078e0004 */
[----:B------:R-:W4:Y:S01]  /*00e0*/  LDG.E R5, desc[UR4][R4.64] ;  /* 0x0000000404057981 */ /* 0x000f22000c1e1900 */
[----:B---3--:R-:W-:Y:S01]  /*00f0*/  IMAD.WIDE.U32 R6, R9, 0x4, R6 ;  /* 0x0000000409067825 */ /* 0x008fe200078e0006 */
[----:B----4-:R-:W-:-:S05]  /*0100*/  IADD3 R9, PT, PT, R2, R5, RZ ;  /* 0x0000000502097210 */ /* 0x010fca0007ffe0ff */
[----:B------:R-:W-:Y:S01]  /*0110*/  STG.E desc[UR4][R6.64], R9 ;  /* 0x0000000906007986 */ /* 0x000fe2000c101904 */
[----:B------:R-:W-:Y:S05]  /*0120*/  EXIT ;  /* 0x000000000000794d */ /* 0x000fea0003800000 */
.L_x_0:
[----:B------:R-:W-:-:S00]  /*0130*/  BRA `(.L_x_0) ;  /* 0xfffffffc00fc7947 */ /* 0x000fc0000383ffff */
[----:B------:R-:W-:-:S00]  /*0140*/  NOP ;  /* 0x0000000000007918 */ /* 0x000fc00000000000 */
        /* <DEDUP_REMOVED lines=11> */
.L_x_3:


//--------------------- .text._Z7vecAdd3PiS_S_i   --------------------------
	.section	.text._Z7vecAdd3PiS_S_i,"ax",@progbits
	.align	128
        .global         _Z7vecAdd3PiS_S_i
        .type           _Z7vecAdd3PiS_S_i,@function
        .size           _Z7vecAdd3PiS_S_i,(.L_x_4 - _Z7vecAdd3PiS_S_i)
        .other          _Z7vecAdd3PiS_S_i,@"STO_CUDA_ENTRY STV_DEFAULT"
_Z7vecAdd3PiS_S_i:
.text._Z7vecAdd3PiS_S_i:
[----:B------:R-:W-:Y:S01]  /*0000*/  LDC R1, c[0x0][0x37c] ;  /* 0x0000df00ff017b82 */ /* 0x000fe20000000800 */
[----:B------:R-:W0:Y:S07]  /*0010*/  S2R R3, SR_TID.X ;  /* 0x0000000000037919 */ /* 0x000e2e0000002100 */
[----:B------:R-:W-:Y:S01]  /*0020*/  S2UR UR4, SR_CTAID.Y ;  /* 0x00000000000479c3 */ /* 0x000fe20000002600 */
[----:B------:R-:W1:Y:S07]  /*0030*/  LDCU UR5, c[0x0][0x370] ;  /* 0x00006e00ff0577ac */ /* 0x000e6e0008000800 */
[----:B------:R-:W1:Y:S08]  /*0040*/  S2UR UR6, SR_CTAID.X ;  /* 0x00000000000679c3 */ /* 0x000e700000002500 */
[----:B------:R-:W0:Y:S01]  /*0050*/  LDC R0, c[0x0][0x360] ;  /* 0x0000d800ff007b82 */ /* 0x000e220000000800 */
[----:B-1----:R-:W-:-:S06]  /*0060*/  UIMAD UR4, UR4, UR5, UR6 ;  /* 0x00000005040472a4 */ /* 0x002fcc000f8e0206 */
[----:B0-----:R-:W-:-:S05]  /*0070*/  IMAD R0, R0, UR4, R3 ;  /* 0x0000000400007c24 */ /* 0x001fca000f8e0203 */
[----:B------:R-:W-:-:S13]  /*0080*/  ISETP.GT.U32.AND P0, PT, R0, 0x3ffffff, PT ;  /* 0x03ffffff0000780c */ /* 0x000fda0003f04070 */
[----:B------:R-:W-:Y:S05]  /*0090*/  @P0 EXIT ;  /* 0x000000000000094d */ /* 0x000fea0003800000 */
[----:B------:R-:W0:Y:S01]  /*00a0*/  LDC.64 R2, c[0x0][0x380] ;  /* 0x0000e000ff027b82 */ /* 0x000e220000000a00 */
[----:B------:R-:W-:Y:S01]  /*00b0*/  SHF.L.U32 R6, R0, 0xd, RZ ;  /* 0x0000000d00067819 */ /* 0x000fe200000006ff */
[----:B------:R-:W1:Y:S03]  /*00c0*/  LDCU.64 UR4, c[0x0][0x358] ;  /* 0x00006b00ff0477ac */ /* 0x000e660008000a00 */
[----:B------:R-:W-:-:S03]  /*00d0*/  LOP3.LUT R7, R6, 0x3ffe000, RZ, 0xc0, !PT ;  /* 0x03ffe00006077812 */ /* 0x000fc600078ec0ff */
[----:B------:R-:W2:Y:S01]  /*00e0*/  LDC.64 R4, c[0x0][0x388] ;  /* 0x0000e200ff047b82 */ /* 0x000ea20000000a00 */
[----:B------:R-:W-:-:S07]  /*00f0*/  LEA.HI R9, R0, R7, RZ, 0x13 ;  /* 0x0000000700097211 */ /* 0x000fce00078f98ff */
        /* <DEDUP_REMOVED lines=9> */
.L_x_1:
        /* <DEDUP_REMOVED lines=15> */
.L_x_4:


//--------------------- .text._Z7vecAdd1PiS_S_i   --------------------------
	.section	.text._Z7vecAdd1PiS_S_i,"ax",@progbits
	.align	128
        .global         _Z7vecAdd1PiS_S_i
        .type           _Z7vecAdd1PiS_S_i,@function
        .size           _Z7vecAdd1PiS_S_i,(.L_x_5 - _Z7vecAdd1PiS_S_i)
        .other          _Z7vecAdd1PiS_S_i,@"STO_CUDA_ENTRY STV_DEFAULT"
_Z7vecAdd1PiS_S_i:
.text._Z7vecAdd1PiS_S_i:
[----:B------:R-:W-:Y:S01]  /*0000*/  LDC R1, c[0x0][0x37c] ;  /* 0x0000df00ff017b82 */ /* 0x000fe20000000800 */
[----:B------:R-:W0:Y:S07]  /*0010*/  S2R R0, SR_TID.Y ;  /* 0x0000000000007919 */ /* 0x000e2e0000002200 */
[----:B------:R-:W-:Y:S01]  /*0020*/  S2UR UR4, SR_CTAID.Y ;  /* 0x00000000000479c3 */ /* 0x000fe20000002600 */
[----:B------:R-:W1:Y:S01]  /*0030*/  LDCU UR7, c[0x0][0x360] ;  /* 0x00006c00ff0777ac */ /* 0x000e620008000800 */
[----:B------:R-:W1:Y:S01]  /*0040*/  S2R R9, SR_TID.X ;  /* 0x0000000000097919 */ /* 0x000e620000002100 */
[----:B------:R-:W2:Y:S05]  /*0050*/  LDCU UR5, c[0x0][0x370] ;  /* 0x00006e00ff0577ac */ /* 0x000eaa0008000800 */
[----:B------:R-:W2:Y:S08]  /*0060*/  S2UR UR6, SR_CTAID.X ;  /* 0x00000000000679c3 */ /* 0x000eb00000002500 */
[----:B------:R-:W0:Y:S01]  /*0070*/  LDC R3, c[0x0][0x364] ;  /* 0x0000d900ff037b82 */ /* 0x000e220000000800 */
[----:B--2---:R-:W-:-:S06]  /*0080*/  UIMAD UR4, UR4, UR5, UR6 ;  /* 0x00000005040472a4 */ /* 0x004fcc000f8e0206 */
[----:B0-----:R-:W-:-:S04]  /*0090*/  IMAD R0, R3, UR4, R0 ;  /* 0x0000000403007c24 */ /* 0x001fc8000f8e0200 */
[----:B-1----:R-:W-:-:S05]  /*00a0*/  IMAD R9, R0, UR7, R9 ;  /* 0x0000000700097c24 */ /* 0x002fca000f8e0209 */
        /* <DEDUP_REMOVED lines=14> */
.L_x_2:
        /* <DEDUP_REMOVED lines=15> */
.L_x_5:


//--------------------- .nv.shared.reserved.0     --------------------------
	.section	.nv.shared.reserved.0,"aw",@nobits
	.weak		__nv_reservedSMEM_offset_0_alias
	.size		__nv_reservedSMEM_offset_0_alias, 0, 64
	.other		__nv_reservedSMEM_offset_0_alias,@"STO_CUDA_RESERVED_SHARED STV_DEFAULT"
__nv_reservedSMEM_offset_0_alias:
	.zero		0
	.zero		64


//--------------------- .nv.constant0._Z7vecAdd2PiS_S_i --------------------------
	.section	.nv.constant0._Z7vecAdd2PiS_S_i,"a",@progbits
	.sectionflags	@""
	.align	4
.nv.constant0._Z7vecAdd2PiS_S_i:
	.zero		924


//--------------------- .nv.constant0._Z7vecAdd3PiS_S_i --------------------------
	.section	.nv.constant0._Z7vecAdd3PiS_S_i,"a",@progbits
	.sectionflags	@""
	.align	4
.nv.constant0._Z7vecAdd3PiS_S_i:
	.zero		924


//--------------------- .nv.constant0._Z7vecAdd1PiS_S_i --------------------------
	.section	.nv.constant0._Z7vecAdd1PiS_S_i,"a",@progbits
	.sectionflags	@""
	.align	4
.nv.constant0._Z7vecAdd1PiS_S_i:
	.zero		924


//--------------------- SYMBOLS --------------------------

	.type		.nv.reservedSmem.offset0,@object
	.size		.nv.reservedSmem.offset0,0x4
